//
// Generated by NVIDIA NVVM Compiler
//
// Compiler Build ID: CL-36424714
// Cuda compilation tools, release 13.0, V13.0.88
// Based on NVVM 20.0.0
//

.version 9.0
.target sm_100
.address_size 64

	// .globl	_Z21earthquakePropagationPfS_i
.const .align 4 .f32 c;
.extern .shared .align 16 .b8 next[];

.visible .entry _Z21earthquakePropagationPfS_i(
	.param .u64 .ptr .align 1 _Z21earthquakePropagationPfS_i_param_0,
	.param .u64 .ptr .align 1 _Z21earthquakePropagationPfS_i_param_1,
	.param .u32 _Z21earthquakePropagationPfS_i_param_2
)
{
	.reg .pred 	%p<7>;
	.reg .b32 	%r<13>;
	.reg .b32 	%f<23>;
	.reg .b64 	%rd<17>;

	ld.param.u64 	%rd3, [_Z21earthquakePropagationPfS_i_param_0];
	ld.param.u64 	%rd4, [_Z21earthquakePropagationPfS_i_param_1];
	ld.param.u32 	%r4, [_Z21earthquakePropagationPfS_i_param_2];
	cvta.to.global.u64 	%rd1, %rd3;
	cvta.to.global.u64 	%rd2, %rd4;
	mov.u32 	%r5, %ntid.x;
	mov.u32 	%r6, %ctaid.x;
	mov.u32 	%r1, %tid.x;
	mad.lo.s32 	%r2, %r5, %r6, %r1;
	setp.ge.s32 	%p2, %r2, %r4;
	@%p2 bra 	$L__BB0_5;
	setp.gt.s32 	%p3, %r2, 2;
	add.s32 	%r7, %r4, -4;
	setp.le.s32 	%p4, %r2, %r7;
	and.pred  	%p1, %p3, %p4;
	shl.b32 	%r8, %r1, 2;
	mov.u32 	%r9, next;
	add.s32 	%r3, %r9, %r8;
	not.pred 	%p5, %p1;
	@%p5 bra 	$L__BB0_3;
	mul.wide.u32 	%rd5, %r2, 4;
	add.s64 	%rd6, %rd2, %rd5;
	ld.global.f32 	%f1, [%rd6];
	add.f32 	%f2, %f1, %f1;
	add.s64 	%rd7, %rd1, %rd5;
	ld.global.f32 	%f3, [%rd7];
	sub.f32 	%f4, %f2, %f3;
	ld.const.f32 	%f5, [c];
	add.s32 	%r10, %r2, -3;
	mul.wide.u32 	%rd8, %r10, 4;
	add.s64 	%rd9, %rd2, %rd8;
	ld.global.f32 	%f6, [%rd9];
	add.s32 	%r11, %r2, -2;
	mul.wide.u32 	%rd10, %r11, 4;
	add.s64 	%rd11, %rd2, %rd10;
	ld.global.f32 	%f7, [%rd11];
	mul.f32 	%f8, %f7, 0f40C00000;
	sub.f32 	%f9, %f6, %f8;
	add.s32 	%r12, %r2, -1;
	mul.wide.u32 	%rd12, %r12, 4;
	add.s64 	%rd13, %rd2, %rd12;
	ld.global.f32 	%f10, [%rd13];
	fma.rn.f32 	%f11, %f10, 0f41700000, %f9;
	fma.rn.f32 	%f12, %f1, 0fC1A00000, %f11;
	ld.global.f32 	%f13, [%rd6+4];
	fma.rn.f32 	%f14, %f13, 0f41700000, %f12;
	ld.global.f32 	%f15, [%rd6+8];
	mul.f32 	%f16, %f15, 0f40C00000;
	sub.f32 	%f17, %f14, %f16;
	ld.global.f32 	%f18, [%rd6+12];
	add.f32 	%f19, %f18, %f17;
	fma.rn.f32 	%f20, %f5, %f19, %f4;
	st.shared.f32 	[%r3], %f20;
$L__BB0_3:
	bar.sync 	0;
	@%p5 bra 	$L__BB0_5;
	mul.wide.u32 	%rd14, %r2, 4;
	add.s64 	%rd15, %rd2, %rd14;
	ld.global.f32 	%f21, [%rd15];
	add.s64 	%rd16, %rd1, %rd14;
	st.global.f32 	[%rd16], %f21;
	ld.shared.f32 	%f22, [%r3];
	st.global.f32 	[%rd15], %f22;
$L__BB0_5:
	ret;

}


// ===== COMPILED SASS (sm_100) =====

	.target	sm_100

	.elftype	@"ET_EXEC"


//--------------------- .note.nv.tkinfo           --------------------------
	.section	.note.nv.tkinfo,"",@"SHT_NOTE"
	.sectionflags	@"SHF_NOTE_NV_TKINFO"
	.tkinfo
        /*0018*/ 	.word	0x00000002
        /*0030*/ 	.string	""
        /*0030*/ 	.string	"ptxas"
        /*0030*/ 	.string	"Cuda compilation tools, release 13.0, V13.0.88"
        /*0030*/ 	.string	"Build cuda_13.0.r13.0/compiler.36424714_0"
        /*0030*/ 	.string	"-arch sm_100 -m 64 "



//--------------------- .note.nv.cuinfo           --------------------------
	.section	.note.nv.cuinfo,"",@"SHT_NOTE"
	.sectionflags	@"SHF_NOTE_NV_CUINFO"
        /*0018*/ 	.short	0x0002
        /*001a*/ 	.short	0x0064
        /*001c*/ 	.short	0x0082
	.zero		2


//--------------------- .nv.info                  --------------------------
	.section	.nv.info,"",@"SHT_CUDA_INFO"
	.align	4


	//----- nvinfo : EIATTR_REGCOUNT
	.align		4
        /*0000*/ 	.byte	0x04, 0x2f
        /*0002*/ 	.short	(.L_2 - .L_1)
	.align		4
.L_1:
        /*0004*/ 	.word	index@(_Z21earthquakePropagationPfS_i)
        /*0008*/ 	.word	0x00000016


	//----- nvinfo : EIATTR_FRAME_SIZE
	.align		4
.L_2:
        /*000c*/ 	.byte	0x04, 0x11
        /*000e*/ 	.short	(.L_4 - .L_3)
	.align		4
.L_3:
        /*0010*/ 	.word	index@(_Z21earthquakePropagationPfS_i)
        /*0014*/ 	.word	0x00000000


	//----- nvinfo : EIATTR_MIN_STACK_SIZE
	.align		4
.L_4:
        /*0018*/ 	.byte	0x04, 0x12
        /*001a*/ 	.short	(.L_6 - .L_5)
	.align		4
.L_5:
        /*001c*/ 	.word	index@(_Z21earthquakePropagationPfS_i)
        /*0020*/ 	.word	0x00000000
.L_6:


//--------------------- .nv.compat                --------------------------
	.section	.nv.compat,"",@"SHT_CUDA_COMPAT_INFO"
	.align	4
        /*0000*/ 	.byte	0x02, 0x09, 0x00, 0x00, 0x02, 0x02, 0x01, 0x00, 0x02, 0x05, 0x05, 0x00, 0x03, 0x07, 0x01, 0x01
        /*0010*/ 	.byte	0x02, 0x03, 0x00, 0x00, 0x02, 0x06, 0x01, 0x00, 0x04, 0x0b, 0x08, 0x00, 0x09, 0x00, 0x00, 0x00
        /*0020*/ 	.byte	0x00, 0x00, 0x00, 0x00


//--------------------- .nv.info._Z21earthquakePropagationPfS_i --------------------------
	.section	.nv.info._Z21earthquakePropagationPfS_i,"",@"SHT_CUDA_INFO"
	.sectionflags	@""
	.align	4


	//----- nvinfo : EIATTR_CUDA_API_VERSION
	.align		4
        /*0000*/ 	.byte	0x04, 0x37
        /*0002*/ 	.short	(.L_8 - .L_7)
.L_7:
        /*0004*/ 	.word	0x00000082


	//----- nvinfo : EIATTR_KPARAM_INFO
	.align		4
.L_8:
        /*0008*/ 	.byte	0x04, 0x17
        /*000a*/ 	.short	(.L_10 - .L_9)
.L_9:
        /*000c*/ 	.word	0x00000000
        /*0010*/ 	.short	0x0002
        /*0012*/ 	.short	0x0010
        /*0014*/ 	.byte	0x00, 0xf0, 0x11, 0x00


	//----- nvinfo : EIATTR_KPARAM_INFO
	.align		4
.L_10:
        /*0018*/ 	.byte	0x04, 0x17
        /*001a*/ 	.short	(.L_12 - .L_11)
.L_11:
        /*001c*/ 	.word	0x00000000
        /*0020*/ 	.short	0x0001
        /*0022*/ 	.short	0x0008
        /*0024*/ 	.byte	0x00, 0xf5, 0x21, 0x00


	//----- nvinfo : EIATTR_KPARAM_INFO
	.align		4
.L_12:
        /*0028*/ 	.byte	0x04, 0x17
        /*002a*/ 	.short	(.L_14 - .L_13)
.L_13:
        /*002c*/ 	.word	0x00000000
        /*0030*/ 	.short	0x0000
        /*0032*/ 	.short	0x0000
        /*0034*/ 	.byte	0x00, 0xf5, 0x21, 0x00


	//----- nvinfo : EIATTR_SPARSE_MMA_MASK
	.align		4
.L_14:
        /*0038*/ 	.byte	0x03, 0x50
        /*003a*/ 	.short	0x0000


	//----- nvinfo : EIATTR_MAXREG_COUNT
	.align		4
        /*003c*/ 	.byte	0x03, 0x1b
        /*003e*/ 	.short	0x00ff


	//----- nvinfo : EIATTR_NUM_BARRIERS
	.align		4
        /*0040*/ 	.byte	0x02, 0x4c
        /*0042*/ 	.byte	0x01
	.zero		1


	//----- nvinfo : EIATTR_MERCURY_ISA_VERSION
	.align		4
        /*0044*/ 	.byte	0x03, 0x5f
        /*0046*/ 	.short	0x0101


	//----- nvinfo : EIATTR_VRC_CTA_INIT_COUNT
	.align		4
        /*0048*/ 	.byte	0x02, 0x4a
	.zero		1
	.zero		1


	//----- nvinfo : EIATTR_EXIT_INSTR_OFFSETS
	.align		4
        /*004c*/ 	.byte	0x04, 0x1c
        /*004e*/ 	.short	(.L_16 - .L_15)


	//   ....[0]....
.L_15:
        /*0050*/ 	.word	0x00000070


	//   ....[1]....
        /*0054*/ 	.word	0x00000310


	//   ....[2]....
        /*0058*/ 	.word	0x000003a0


	//----- nvinfo : EIATTR_CRS_STACK_SIZE
	.align		4
.L_16:
        /*005c*/ 	.byte	0x04, 0x1e
        /*005e*/ 	.short	(.L_18 - .L_17)
.L_17:
        /*0060*/ 	.word	0x00000000


	//----- nvinfo : EIATTR_CBANK_PARAM_SIZE
	.align		4
.L_18:
        /*0064*/ 	.byte	0x03, 0x19
        /*0066*/ 	.short	0x0014


	//----- nvinfo : EIATTR_PARAM_CBANK
	.align		4
        /*0068*/ 	.byte	0x04, 0x0a
        /*006a*/ 	.short	(.L_20 - .L_19)
	.align		4
.L_19:
        /*006c*/ 	.word	index@(.nv.constant0._Z21earthquakePropagationPfS_i)
        /*0070*/ 	.short	0x0380
        /*0072*/ 	.short	0x0014


	//----- nvinfo : EIATTR_SW_WAR
	.align		4
.L_20:
        /*0074*/ 	.byte	0x04, 0x36
        /*0076*/ 	.short	(.L_22 - .L_21)
.L_21:
        /*0078*/ 	.word	0x00000008
.L_22:


//--------------------- .nv.callgraph             --------------------------
	.section	.nv.callgraph,"",@"SHT_CUDA_CALLGRAPH"
	.align	4
	.sectionentsize	8
	.align		4
        /*0000*/ 	.word	0x00000000
	.align		4
        /*0004*/ 	.word	0xffffffff
	.align		4
        /*0008*/ 	.word	0x00000000
	.align		4
        /*000c*/ 	.word	0xfffffffe
	.align		4
        /*0010*/ 	.word	0x00000000
	.align		4
        /*0014*/ 	.word	0xfffffffd
	.align		4
        /*0018*/ 	.word	0x00000000
	.align		4
        /*001c*/ 	.word	0xfffffffc


//--------------------- .nv.constant3             --------------------------
	.section	.nv.constant3,"a",@progbits
	.align	4
.nv.constant3:
	.type		c,@object
	.size		c,(.L_0 - c)
c:
	.zero		4
.L_0:


//--------------------- .text._Z21earthquakePropagationPfS_i --------------------------
	.section	.text._Z21earthquakePropagationPfS_i,"ax",@progbits
	.align	128
        .global         _Z21earthquakePropagationPfS_i
        .type           _Z21earthquakePropagationPfS_i,@function
        .size           _Z21earthquakePropagationPfS_i,(.L_x_3 - _Z21earthquakePropagationPfS_i)
        .other          _Z21earthquakePropagationPfS_i,@"STO_CUDA_ENTRY STV_DEFAULT"
_Z21earthquakePropagationPfS_i:
.text._Z21earthquakePropagationPfS_i:
[----:B------:R-:W-:Y:S01]  /*0000*/  LDC R1, c[0x0][0x37c] ;  /* 0x0000df00ff017b82 */ /* 0x000fe20000000800 */
[----:B------:R-:W0:Y:S01]  /*0010*/  S2R R0, SR_CTAID.X ;  /* 0x0000000000007919 */ /* 0x000e220000002500 */
[----:B------:R-:W0:Y:S01]  /*0020*/  LDCU UR5, c[0x0][0x360] ;  /* 0x00006c00ff0577ac */ /* 0x000e220008000800 */
[----:B------:R-:W0:Y:S01]  /*0030*/  S2R R3, SR_TID.X ;  /* 0x0000000000037919 */ /* 0x000e220000002100 */
[----:B------:R-:W1:Y:S01]  /*0040*/  LDCU UR4, c[0x0][0x390] ;  /* 0x00007200ff0477ac */ /* 0x000e620008000800 */
[----:B0-----:R-:W-:-:S05]  /*0050*/  IMAD R0, R0, UR5, R3 ;  /* 0x0000000500007c24 */ /* 0x001fca000f8e0203 */
[----:B-1----:R-:W-:-:S13]  /*0060*/  ISETP.GE.AND P0, PT, R0, UR4, PT ;  /* 0x0000000400007c0c */ /* 0x002fda000bf06270 */
[----:B------:R-:W-:Y:S05]  /*0070*/  @P0 EXIT ;  /* 0x000000000000094d */ /* 0x000fea0003800000 */
[----:B------:R-:W0:Y:S01]  /*0080*/  S2UR UR5, SR_CgaCtaId ;  /* 0x00000000000579c3 */ /* 0x000e220000008800 */
[----:B------:R-:W-:Y:S01]  /*0090*/  UIADD3 UR4, UPT, UPT, UR4, -0x4, URZ ;  /* 0xfffffffc04047890 */ /* 0x000fe2000fffe0ff */
[----:B------:R-:W-:Y:S01]  /*00a0*/  BSSY.RECONVERGENT B0, `(.L_x_0) ;  /* 0x0000025000007945 */ /* 0x000fe20003800200 */
[----:B------:R-:W1:Y:S04]  /*00b0*/  LDCU.64 UR6, c[0x0][0x358] ;  /* 0x00006b00ff0677ac */ /* 0x000e680008000a00 */
[----:B------:R-:W-:Y:S01]  /*00c0*/  ISETP.GT.AND P0, PT, R0, UR4, PT ;  /* 0x0000000400007c0c */ /* 0x000fe2000bf04270 */
[----:B------:R-:W-:-:S03]  /*00d0*/  UMOV UR4, 0x400 ;  /* 0x0000040000047882 */ /* 0x000fc60000000000 */
[----:B------:R-:W-:Y:S01]  /*00e0*/  ISETP.GT.AND P0, PT, R0, 0x2, !P0 ;  /* 0x000000020000780c */ /* 0x000fe20004704270 */
[----:B0-----:R-:W-:-:S06]  /*00f0*/  ULEA UR4, UR5, UR4, 0x18 ;  /* 0x0000000405047291 */ /* 0x001fcc000f8ec0ff */
[----:B------:R-:W-:-:S06]  /*0100*/  LEA R2, R3, UR4, 0x2 ;  /* 0x0000000403027c11 */ /* 0x000fcc000f8e10ff */
[----:B-1----:R-:W-:Y:S05]  /*0110*/  @!P0 BRA `(.L_x_1) ;  /* 0x0000000000748947 */ /* 0x002fea0003800000 */
[----:B------:R-:W0:Y:S01]  /*0120*/  LDC.64 R6, c[0x0][0x388] ;  /* 0x0000e200ff067b82 */ /* 0x000e220000000a00 */
[C---:B------:R-:W-:Y:S01]  /*0130*/  IADD3 R9, PT, PT, R0.reuse, -0x3, RZ ;  /* 0xfffffffd00097810 */ /* 0x040fe20007ffe0ff */
[----:B------:R-:W1:Y:S01]  /*0140*/  LDCU UR4, c[0x3][URZ] ;  /* 0x00c00000ff0477ac */ /* 0x000e620008000800 */
[C---:B------:R-:W-:Y:S02]  /*0150*/  IADD3 R11, PT, PT, R0.reuse, -0x2, RZ ;  /* 0xfffffffe000b7810 */ /* 0x040fe40007ffe0ff */
[----:B------:R-:W-:-:S03]  /*0160*/  IADD3 R13, PT, PT, R0, -0x1, RZ ;  /* 0xffffffff000d7810 */ /* 0x000fc60007ffe0ff */
[----:B------:R-:W2:Y:S01]  /*0170*/  LDC.64 R4, c[0x0][0x380] ;  /* 0x0000e000ff047b82 */ /* 0x000ea20000000a00 */
[----:B0-----:R-:W-:-:S04]  /*0180*/  IMAD.WIDE.U32 R8, R9, 0x4, R6 ;  /* 0x0000000409087825 */ /* 0x001fc800078e0006 */
[--C-:B------:R-:W-:Y:S02]  /*0190*/  IMAD.WIDE.U32 R10, R11, 0x4, R6.reuse ;  /* 0x000000040b0a7825 */ /* 0x100fe400078e0006 */
[----:B------:R-:W3:Y:S02]  /*01a0*/  LDG.E R8, desc[UR6][R8.64] ;  /* 0x0000000608087981 */ /* 0x000ee4000c1e1900 */
[--C-:B------:R-:W-:Y:S02]  /*01b0*/  IMAD.WIDE.U32 R12, R13, 0x4, R6.reuse ;  /* 0x000000040d0c7825 */ /* 0x100fe400078e0006 */
[----:B------:R-:W3:Y:S02]  /*01c0*/  LDG.E R11, desc[UR6][R10.64] ;  /* 0x000000060a0b7981 */ /* 0x000ee4000c1e1900 */
[C---:B------:R-:W-:Y:S02]  /*01d0*/  IMAD.WIDE.U32 R6, R0.reuse, 0x4, R6 ;  /* 0x0000000400067825 */ /* 0x040fe400078e0006 */
[----:B------:R-:W4:Y:S04]  /*01e0*/  LDG.E R13, desc[UR6][R12.64] ;  /* 0x000000060c0d7981 */ /* 0x000f28000c1e1900 */
[----:B------:R-:W5:Y:S01]  /*01f0*/  LDG.E R3, desc[UR6][R6.64] ;  /* 0x0000000606037981 */ /* 0x000f62000c1e1900 */
[----:B--2---:R-:W-:-:S03]  /*0200*/  IMAD.WIDE.U32 R4, R0, 0x4, R4 ;  /* 0x0000000400047825 */ /* 0x004fc600078e0004 */
[----:B------:R-:W2:Y:S04]  /*0210*/  LDG.E R15, desc[UR6][R6.64+0x4] ;  /* 0x00000406060f7981 */ /* 0x000ea8000c1e1900 */
[----:B------:R-:W2:Y:S04]  /*0220*/  LDG.E R17, desc[UR6][R6.64+0x8] ;  /* 0x0000080606117981 */ /* 0x000ea8000c1e1900 */
[----:B------:R-:W2:Y:S04]  /*0230*/  LDG.E R4, desc[UR6][R4.64] ;  /* 0x0000000604047981 */ /* 0x000ea8000c1e1900 */
[----:B------:R-:W2:Y:S01]  /*0240*/  LDG.E R19, desc[UR6][R6.64+0xc] ;  /* 0x00000c0606137981 */ /* 0x000ea2000c1e1900 */
[----:B---3--:R-:W-:-:S04]  /*0250*/  FFMA R8, R11, -6, R8 ;  /* 0xc0c000000b087823 */ /* 0x008fc80000000008 */
[----:B----4-:R-:W-:-:S04]  /*0260*/  FFMA R8, R13, 15, R8 ;  /* 0x417000000d087823 */ /* 0x010fc80000000008 */
[C---:B-----5:R-:W-:Y:S01]  /*0270*/  FFMA R8, R3.reuse, -20, R8 ;  /* 0xc1a0000003087823 */ /* 0x060fe20000000008 */
[----:B------:R-:W-:-:S03]  /*0280*/  FADD R3, R3, R3 ;  /* 0x0000000303037221 */ /* 0x000fc60000000000 */
[----:B--2---:R-:W-:-:S04]  /*0290*/  FFMA R8, R15, 15, R8 ;  /* 0x417000000f087823 */ /* 0x004fc80000000008 */
[----:B------:R-:W-:Y:S01]  /*02a0*/  FFMA R8, R17, -6, R8 ;  /* 0xc0c0000011087823 */ /* 0x000fe20000000008 */
[----:B------:R-:W-:-:S03]  /*02b0*/  FADD R3, R3, -R4 ;  /* 0x8000000403037221 */ /* 0x000fc60000000000 */
[----:B------:R-:W-:-:S04]  /*02c0*/  FADD R8, R8, R19 ;  /* 0x0000001308087221 */ /* 0x000fc80000000000 */
[----:B-1----:R-:W-:-:S05]  /*02d0*/  FFMA R3, R8, UR4, R3 ;  /* 0x0000000408037c23 */ /* 0x002fca0008000003 */
[----:B------:R0:W-:Y:S02]  /*02e0*/  STS [R2], R3 ;  /* 0x0000000302007388 */ /* 0x0001e40000000800 */
.L_x_1:
[----:B------:R-:W-:Y:S05]  /*02f0*/  BSYNC.RECONVERGENT B0 ;  /* 0x0000000000007941 */ /* 0x000fea0003800200 */
.L_x_0:
[----:B------:R-:W-:Y:S06]  /*0300*/  BAR.SYNC.DEFER_BLOCKING 0x0 ;  /* 0x0000000000007b1d */ /* 0x000fec0000010000 */
[----:B------:R-:W-:Y:S05]  /*0310*/  @!P0 EXIT ;  /* 0x000000000000894d */ /* 0x000fea0003800000 */
[----:B------:R-:W1:Y:S01]  /*0320*/  LDC.64 R4, c[0x0][0x388] ;  /* 0x0000e200ff047b82 */ /* 0x000e620000000a00 */
[----:B------:R-:W2:Y:S07]  /*0330*/  LDS R9, [R2] ;  /* 0x0000000002097984 */ /* 0x000eae0000000800 */
[----:B------:R-:W3:Y:S01]  /*0340*/  LDC.64 R6, c[0x0][0x380] ;  /* 0x0000e000ff067b82 */ /* 0x000ee20000000a00 */
[----:B-1----:R-:W-:-:S05]  /*0350*/  IMAD.WIDE.U32 R4, R0, 0x4, R4 ;  /* 0x0000000400047825 */ /* 0x002fca00078e0004 */
[----:B0-----:R-:W4:Y:S01]  /*0360*/  LDG.E R3, desc[UR6][R4.64] ;  /* 0x0000000604037981 */ /* 0x001f22000c1e1900 */
[----:B---3--:R-:W-:-:S05]  /*0370*/  IMAD.WIDE.U32 R6, R0, 0x4, R6 ;  /* 0x0000000400067825 */ /* 0x008fca00078e0006 */
[----:B----4-:R-:W-:Y:S04]  /*0380*/  STG.E desc[UR6][R6.64], R3 ;  /* 0x0000000306007986 */ /* 0x010fe8000c101906 */
[----:B--2---:R-:W-:Y:S01]  /*0390*/  STG.E desc[UR6][R4.64], R9 ;  /* 0x0000000904007986 */ /* 0x004fe2000c101906 */
[----:B------:R-:W-:Y:S05]  /*03a0*/  EXIT ;  /* 0x000000000000794d */ /* 0x000fea0003800000 */
.L_x_2:
[----:B------:R-:W-:-:S00]  /*03b0*/  BRA `(.L_x_2) ;  /* 0xfffffffc00fc7947 */ /* 0x000fc0000383ffff */
[----:B------:R-:W-:-:S00]  /*03c0*/  NOP ;  /* 0x0000000000007918 */ /* 0x000fc00000000000 */
        /* <DEDUP_REMOVED lines=11> */
.L_x_3:


//--------------------- .nv.shared._Z21earthquakePropagationPfS_i --------------------------
	.section	.nv.shared._Z21earthquakePropagationPfS_i,"aw",@nobits
	.sectionflags	@""
	.align	16
	.zero		1024


//--------------------- .nv.shared.reserved.0     --------------------------
	.section	.nv.shared.reserved.0,"aw",@nobits
	.weak		__nv_reservedSMEM_offset_0_alias
	.size		__nv_reservedSMEM_offset_0_alias, 0, 64
	.other		__nv_reservedSMEM_offset_0_alias,@"STO_CUDA_RESERVED_SHARED STV_DEFAULT"
__nv_reservedSMEM_offset_0_alias:
	.zero		0
	.zero		64


//--------------------- .nv.constant0._Z21earthquakePropagationPfS_i --------------------------
	.section	.nv.constant0._Z21earthquakePropagationPfS_i,"a",@progbits
	.sectionflags	@""
	.align	4
.nv.constant0._Z21earthquakePropagationPfS_i:
	.zero		916


//--------------------- SYMBOLS --------------------------

	.type		.nv.reservedSmem.offset0,@object
	.size		.nv.reservedSmem.offset0,0x4
	.type		.nv.reservedSmem.cap,@object
	.size		.nv.reservedSmem.cap,0x4
